	.headerflags	@"EF_CUDA_TEXMODE_UNIFIED EF_CUDA_64BIT_ADDRESS EF_CUDA_ACCELERATORS EF_CUDA_SM90 EF_CUDA_VIRTUAL_SM(EF_CUDA_SM90)"
	.elftype	@"ET_EXEC"


//--------------------- .nv.info                  --------------------------
	.section	.nv.info,"",@"SHT_CUDA_INFO"
	.align	4


	//----- nvinfo : EIATTR_REGCOUNT
	.align		4
        /*0000*/ 	.byte	0x04, 0x2f
        /*0002*/ 	.short	(.L_1 - .L_0)
	.align		4
.L_0:
        /*0004*/ 	.word	index@(triton_poi_fused_convolution_0)
        /*0008*/ 	.word	0x00000010


	//----- nvinfo : EIATTR_MIN_STACK_SIZE
	.align		4
.L_1:
        /*000c*/ 	.byte	0x04, 0x12
        /*000e*/ 	.short	(.L_3 - .L_2)
	.align		4
.L_2:
        /*0010*/ 	.word	index@(triton_poi_fused_convolution_0)
        /*0014*/ 	.word	0x00000000


	//----- nvinfo : EIATTR_FRAME_SIZE
	.align		4
.L_3:
        /*0018*/ 	.byte	0x04, 0x11
        /*001a*/ 	.short	(.L_5 - .L_4)
	.align		4
.L_4:
        /*001c*/ 	.word	index@(triton_poi_fused_convolution_0)
        /*0020*/ 	.word	0x00000000


	//----- nvinfo : EIATTR_MIN_STACK_SIZE
	.align		4
.L_5:
        /*0024*/ 	.byte	0x04, 0x12
        /*0026*/ 	.short	(.L_7 - .L_6)
	.align		4
.L_6:
        /*0028*/ 	.word	index@(triton_poi_fused_convolution_0)
        /*002c*/ 	.word	0x00000000
.L_7:


//--------------------- .nv.info.triton_poi_fused_convolution_0 --------------------------
	.section	.nv.info.triton_poi_fused_convolution_0,"",@"SHT_CUDA_INFO"
	.sectionflags	@""
	.align	4


	//----- nvinfo : EIATTR_CUDA_API_VERSION
	.align		4
        /*0000*/ 	.byte	0x04, 0x37
        /*0002*/ 	.short	(.L_9 - .L_8)
.L_8:
        /*0004*/ 	.word	0x0000007c


	//----- nvinfo : EIATTR_KPARAM_INFO
	.align		4
.L_9:
        /*0008*/ 	.byte	0x04, 0x17
        /*000a*/ 	.short	(.L_11 - .L_10)
.L_10:
        /*000c*/ 	.word	0x00000000
        /*0010*/ 	.short	0x0003
        /*0012*/ 	.short	0x0014
        /*0014*/ 	.byte	0x00, 0xf0, 0x11, 0x00


	//----- nvinfo : EIATTR_KPARAM_INFO
	.align		4
.L_11:
        /*0018*/ 	.byte	0x04, 0x17
        /*001a*/ 	.short	(.L_13 - .L_12)
.L_12:
        /*001c*/ 	.word	0x00000000
        /*0020*/ 	.short	0x0002
        /*0022*/ 	.short	0x0010
        /*0024*/ 	.byte	0x00, 0xf0, 0x11, 0x00


	//----- nvinfo : EIATTR_KPARAM_INFO
	.align		4
.L_13:
        /*0028*/ 	.byte	0x04, 0x17
        /*002a*/ 	.short	(.L_15 - .L_14)
.L_14:
        /*002c*/ 	.word	0x00000000
        /*0030*/ 	.short	0x0001
        /*0032*/ 	.short	0x0008
        /*0034*/ 	.byte	0x00, 0xf4, 0x21, 0x00


	//----- nvinfo : EIATTR_KPARAM_INFO
	.align		4
.L_15:
        /*0038*/ 	.byte	0x04, 0x17
        /*003a*/ 	.short	(.L_17 - .L_16)
.L_16:
        /*003c*/ 	.word	0x00000000
        /*0040*/ 	.short	0x0000
        /*0042*/ 	.short	0x0000
        /*0044*/ 	.byte	0x00, 0xf4, 0x21, 0x00


	//----- nvinfo : EIATTR_SPARSE_MMA_MASK
	.align		4
.L_17:
        /*0048*/ 	.byte	0x03, 0x50
        /*004a*/ 	.short	0x0000


	//----- nvinfo : EIATTR_MAXREG_COUNT
	.align		4
        /*004c*/ 	.byte	0x03, 0x1b
        /*004e*/ 	.short	0x00ff


	//----- nvinfo : EIATTR_EXIT_INSTR_OFFSETS
	.align		4
        /*0050*/ 	.byte	0x04, 0x1c
        /*0052*/ 	.short	(.L_19 - .L_18)


	//   ....[0]....
.L_18:
        /*0054*/ 	.word	0x000003b0


	//   ....[1]....
        /*0058*/ 	.word	0x00000420


	//----- nvinfo : EIATTR_REQNTID
	.align		4
.L_19:
        /*005c*/ 	.byte	0x04, 0x10
        /*005e*/ 	.short	(.L_21 - .L_20)
.L_20:
        /*0060*/ 	.word	0x00000020
        /*0064*/ 	.word	0x00000001
        /*0068*/ 	.word	0x00000001


	//----- nvinfo : EIATTR_CBANK_PARAM_SIZE
	.align		4
.L_21:
        /*006c*/ 	.byte	0x03, 0x19
        /*006e*/ 	.short	0x0018


	//----- nvinfo : EIATTR_PARAM_CBANK
	.align		4
        /*0070*/ 	.byte	0x04, 0x0a
        /*0072*/ 	.short	(.L_23 - .L_22)
	.align		4
.L_22:
        /*0074*/ 	.word	index@(.nv.constant0.triton_poi_fused_convolution_0)
        /*0078*/ 	.short	0x0210
        /*007a*/ 	.short	0x0018


	//----- nvinfo : EIATTR_SW_WAR
	.align		4
.L_23:
        /*007c*/ 	.byte	0x04, 0x36
        /*007e*/ 	.short	(.L_25 - .L_24)
.L_24:
        /*0080*/ 	.word	0x00000008
.L_25:


//--------------------- .nv.callgraph             --------------------------
	.section	.nv.callgraph,"",@"SHT_CUDA_CALLGRAPH"
	.align	4
	.sectionentsize	8
	.align		4
        /*0000*/ 	.word	0x00000000
	.align		4
        /*0004*/ 	.word	0xffffffff
	.align		4
        /*0008*/ 	.word	0x00000000
	.align		4
        /*000c*/ 	.word	0xfffffffe
	.align		4
        /*0010*/ 	.word	0x00000000
	.align		4
        /*0014*/ 	.word	0xfffffffd
	.align		4
        /*0018*/ 	.word	0x00000000
	.align		4
        /*001c*/ 	.word	0xfffffffc


//--------------------- .text.triton_poi_fused_convolution_0 --------------------------
	.section	.text.triton_poi_fused_convolution_0,"ax",@progbits
	.sectionflags	@"SHF_BARRIERS=1"
	.align	128
        .global         triton_poi_fused_convolution_0
        .type           triton_poi_fused_convolution_0,@function
        .size           triton_poi_fused_convolution_0,(.L_x_1 - triton_poi_fused_convolution_0)
        .other          triton_poi_fused_convolution_0,@"STO_CUDA_ENTRY STV_DEFAULT"
triton_poi_fused_convolution_0:
.text.triton_poi_fused_convolution_0:
[----:B------:R-:W0:Y:S02]  /*0000*/  LDC R1, c[0x0][0x28] ;  /* 0x00000a00ff017b82 */ /* 0x000e240000000800 */
[----:B------:R-:W1:Y:S01]  /*0010*/  S2R R0, SR_CTAID.Y ;  /* 0x0000000000007919 */ /* 0x000e620000002600 */
[----:B------:R-:W-:Y:S01]  /*0020*/  ULDC.64 UR6, c[0x0][0x208] ;  /* 0x0000820000067ab9 */ /* 0x000fe20000000a00 */
[----:B------:R-:W2:Y:S01]  /*0030*/  S2R R13, SR_TID.X ;  /* 0x00000000000d7919 */ /* 0x000ea20000002100 */
[----:B------:R-:W3:Y:S01]  /*0040*/  S2R R2, SR_CTAID.X ;  /* 0x0000000000027919 */ /* 0x000ee20000002500 */
[----:B-1----:R-:W-:Y:S01]  /*0050*/  IMAD.SHL.U32 R5, R0, 0x10, RZ ;  /* 0x0000001000057824 */ /* 0x002fe200078e00ff */
[----:B------:R-:W-:Y:S01]  /*0060*/  SHF.R.S32.HI R3, RZ, 0x1b, R0 ;  /* 0x0000001bff037819 */ /* 0x000fe20000011400 */
[----:B--2---:R-:W-:Y:S01]  /*0070*/  IMAD.SHL.U32 R0, R13, 0x2, RZ ;  /* 0x000000020d007824 */ /* 0x004fe200078e00ff */
[----:B------:R-:W-:Y:S02]  /*0080*/  SHF.R.U32.HI R4, RZ, 0x3, R13 ;  /* 0x00000003ff047819 */ /* 0x000fe4000001160d */
[----:B------:R-:W-:Y:S01]  /*0090*/  SGXT R3, R3, 0x1 ;  /* 0x000000010303781a */ /* 0x000fe20000000200 */
[----:B---3--:R-:W-:Y:S01]  /*00a0*/  IMAD.SHL.U32 R7, R2, 0x4, RZ ;  /* 0x0000000402077824 */ /* 0x008fe200078e00ff */
[----:B------:R-:W-:-:S02]  /*00b0*/  LOP3.LUT R8, R5, 0xe, R0, 0xf8, !PT ;  /* 0x0000000e05087812 */ /* 0x000fc400078ef800 */
[----:B------:R-:W-:Y:S02]  /*00c0*/  SHF.R.U32.HI R9, RZ, 0x1d, R2 ;  /* 0x0000001dff097819 */ /* 0x000fe40000011602 */
[----:B------:R-:W-:Y:S02]  /*00d0*/  SGXT.U32 R4, R4, 0x2 ;  /* 0x000000020404781a */ /* 0x000fe40000000000 */
[----:B------:R-:W-:Y:S02]  /*00e0*/  LEA.HI R10, R3, R8, RZ, 0x2 ;  /* 0x00000008030a7211 */ /* 0x000fe400078f10ff */
[----:B------:R-:W-:Y:S01]  /*00f0*/  SGXT.U32 R9, R9, 0x1 ;  /* 0x000000010909781a */ /* 0x000fe20000000000 */
[----:B------:R-:W1:Y:S01]  /*0100*/  LDC.64 R2, c[0x0][0x210] ;  /* 0x00008400ff027b82 */ /* 0x000e620000000a00 */
[----:B------:R-:W-:Y:S01]  /*0110*/  LOP3.LUT R6, R7, R4, RZ, 0xfc, !PT ;  /* 0x0000000407067212 */ /* 0x000fe200078efcff */
[C---:B------:R-:W-:Y:S01]  /*0120*/  IMAD.SHL.U32 R12, R10.reuse, 0x4, RZ ;  /* 0x000000040a0c7824 */ /* 0x040fe200078e00ff */
[----:B------:R-:W-:-:S02]  /*0130*/  LOP3.LUT R11, R10, 0xfffffffc, RZ, 0xc0, !PT ;  /* 0xfffffffc0a0b7812 */ /* 0x000fc400078ec0ff */
[C---:B------:R-:W-:Y:S01]  /*0140*/  ISETP.GE.AND P0, PT, R6.reuse, 0x4, PT ;  /* 0x000000040600780c */ /* 0x040fe20003f06270 */
[----:B------:R-:W-:Y:S01]  /*0150*/  IMAD.IADD R9, R6, 0x1, R9 ;  /* 0x0000000106097824 */ /* 0x000fe200078e0209 */
[----:B------:R-:W-:Y:S02]  /*0160*/  LOP3.LUT R12, R12, 0xfffffff0, RZ, 0xc0, !PT ;  /* 0xfffffff00c0c7812 */ /* 0x000fe400078ec0ff */
[----:B------:R-:W-:Y:S01]  /*0170*/  ISETP.LT.AND P0, PT, R8, 0x10, !P0 ;  /* 0x000000100800780c */ /* 0x000fe20004701270 */
[C---:B------:R-:W-:Y:S01]  /*0180*/  IMAD.SHL.U32 R10, R9.reuse, 0x2, RZ ;  /* 0x00000002090a7824 */ /* 0x040fe200078e00ff */
[----:B------:R-:W-:Y:S02]  /*0190*/  IADD3 R11, R12, R8, -R11 ;  /* 0x000000080c0b7210 */ /* 0x000fe40007ffe80b */
[----:B------:R-:W-:Y:S02]  /*01a0*/  LOP3.LUT R9, R9, 0x1ffffffe, RZ, 0xc0, !PT ;  /* 0x1ffffffe09097812 */ /* 0x000fe400078ec0ff */
[----:B------:R-:W-:-:S03]  /*01b0*/  LOP3.LUT R10, R10, 0xfffffffc, RZ, 0xc0, !PT ;  /* 0xfffffffc0a0a7812 */ /* 0x000fc600078ec0ff */
[----:B------:R-:W-:Y:S02]  /*01c0*/  IMAD.IADD R9, R6, 0x1, -R9 ;  /* 0x0000000106097824 */ /* 0x000fe400078e0a09 */
[----:B------:R-:W-:-:S04]  /*01d0*/  IMAD.IADD R10, R10, 0x1, R11 ;  /* 0x000000010a0a7824 */ /* 0x000fc800078e020b */
[----:B------:R-:W-:-:S04]  /*01e0*/  IMAD R9, R9, 0x8, R10 ;  /* 0x0000000809097824 */ /* 0x000fc800078e020a */
[----:B-1----:R-:W-:Y:S01]  /*01f0*/  IMAD.WIDE R2, R9, 0x4, R2 ;  /* 0x0000000409027825 */ /* 0x002fe200078e0202 */
[----:B------:R-:W-:-:S06]  /*0200*/  CS2R R8, SRZ ;  /* 0x0000000000087805 */ /* 0x000fcc000001ff00 */
[----:B------:R1:W2:Y:S01]  /*0210*/  @P0 LDG.E.EL.64 R8, desc[UR6][R2.64] ;  /* 0x0000000602080981 */ /* 0x0002a2000c2e1b00 */
[----:B------:R-:W3:Y:S01]  /*0220*/  S2UR UR5, SR_CgaCtaId ;  /* 0x00000000000579c3 */ /* 0x000ee20000008800 */
[----:B------:R-:W-:Y:S01]  /*0230*/  SHF.R.U32.HI R6, RZ, 0x1, R13 ;  /* 0x00000001ff067819 */ /* 0x000fe2000001160d */
[----:B------:R-:W-:Y:S01]  /*0240*/  IMAD.SHL.U32 R10, R13, 0x8, RZ ;  /* 0x000000080d0a7824 */ /* 0x000fe200078e00ff */
[----:B------:R-:W-:Y:S01]  /*0250*/  UMOV UR4, 0x400 ;  /* 0x0000040000047882 */ /* 0x000fe20000000000 */
[----:B------:R-:W-:Y:S02]  /*0260*/  LOP3.LUT R7, R7, 0x2, R0, 0xf8, !PT ;  /* 0x0000000207077812 */ /* 0x000fe400078ef800 */
[----:B------:R-:W-:Y:S02]  /*0270*/  SGXT.U32 R6, R6, 0x4 ;  /* 0x000000040606781a */ /* 0x000fe40000000000 */
[----:B------:R-:W-:Y:S02]  /*0280*/  SHF.R.U32.HI R11, RZ, 0x2, R0 ;  /* 0x00000002ff0b7819 */ /* 0x000fe40000011600 */
[----:B------:R-:W-:-:S02]  /*0290*/  LOP3.LUT R6, R5, R6, RZ, 0xfc, !PT ;  /* 0x0000000605067212 */ /* 0x000fc400078efcff */
[----:B------:R-:W-:Y:S02]  /*02a0*/  LOP3.LUT R5, R10, 0x38, RZ, 0xc0, !PT ;  /* 0x000000380a057812 */ /* 0x000fe400078ec0ff */
[----:B------:R-:W-:Y:S02]  /*02b0*/  LOP3.LUT R10, R0, 0x3e, RZ, 0xc0, !PT ;  /* 0x0000003e000a7812 */ /* 0x000fe400078ec0ff */
[C---:B------:R-:W-:Y:S02]  /*02c0*/  LOP3.LUT R4, R5.reuse, R4, RZ, 0xfc, !PT ;  /* 0x0000000405047212 */ /* 0x040fe400078efcff */
[C---:B-1----:R-:W-:Y:S02]  /*02d0*/  LOP3.LUT R3, R5.reuse, 0x4, RZ, 0xfc, !PT ;  /* 0x0000000405037812 */ /* 0x042fe400078efcff */
[-C--:B------:R-:W-:Y:S02]  /*02e0*/  LEA.HI R5, R5, R4.reuse, RZ, 0x1e ;  /* 0x0000000405057211 */ /* 0x080fe400078ff0ff */
[----:B------:R-:W-:Y:S01]  /*02f0*/  LEA.HI R3, R3, R4, RZ, 0x1e ;  /* 0x0000000403037211 */ /* 0x000fe200078ff0ff */
[----:B---3--:R-:W-:Y:S01]  /*0300*/  UPRMT UR4, UR5, 0x654, UR4 ;  /* 0x0000065405047896 */ /* 0x008fe20008000004 */
[----:B------:R-:W-:-:S02]  /*0310*/  ISETP.GE.AND P0, PT, R7, 0x4, PT ;  /* 0x000000040700780c */ /* 0x000fc40003f06270 */
[----:B------:R-:W-:Y:S02]  /*0320*/  SGXT.U32 R11, R11, 0x4 ;  /* 0x000000040b0b781a */ /* 0x000fe40000000000 */
[----:B------:R-:W-:Y:S02]  /*0330*/  ISETP.LT.AND P0, PT, R6, 0x10, !P0 ;  /* 0x000000100600780c */ /* 0x000fe40004701270 */
[----:B------:R-:W-:Y:S01]  /*0340*/  LEA R5, R5, UR4, 0x2 ;  /* 0x0000000405057c11 */ /* 0x000fe2000f8e10ff */
[----:B------:R-:W-:Y:S01]  /*0350*/  IMAD.IADD R10, R10, 0x1, R11 ;  /* 0x000000010a0a7824 */ /* 0x000fe200078e020b */
[----:B------:R-:W-:-:S04]  /*0360*/  LEA R0, R3, UR4, 0x2 ;  /* 0x0000000403007c11 */ /* 0x000fc8000f8e10ff */
[----:B------:R-:W-:Y:S01]  /*0370*/  LEA R10, R10, UR4, 0x2 ;  /* 0x000000040a0a7c11 */ /* 0x000fe2000f8e10ff */
[----:B--2---:R1:W-:Y:S04]  /*0380*/  STS [R5], R8 ;  /* 0x0000000805007388 */ /* 0x0043e80000000800 */
[----:B------:R1:W-:Y:S01]  /*0390*/  STS [R0+0x10], R9 ;  /* 0x0000100900007388 */ /* 0x0003e20000000800 */
[----:B------:R-:W-:Y:S06]  /*03a0*/  BAR.SYNC.DEFER_BLOCKING 0x0 ;  /* 0x0000000000007b1d */ /* 0x000fec0000010000 */
[----:B-1----:R-:W-:Y:S05]  /*03b0*/  @!P0 EXIT ;  /* 0x000000000000894d */ /* 0x002fea0003800000 */
[----:B------:R-:W-:Y:S01]  /*03c0*/  LDS R4, [R10] ;  /* 0x000000000a047984 */ /* 0x000fe20000000800 */
[----:B------:R-:W0:Y:S01]  /*03d0*/  LDC.64 R2, c[0x0][0x218] ;  /* 0x00008600ff027b82 */ /* 0x000e220000000a00 */
[----:B------:R-:W-:Y:S02]  /*03e0*/  IMAD R7, R6, 0x4, R7 ;  /* 0x0000000406077824 */ /* 0x000fe400078e0207 */
[----:B------:R-:W1:Y:S02]  /*03f0*/  LDS R5, [R10+0x4] ;  /* 0x000004000a057984 */ /* 0x000e640000000800 */
[----:B0-----:R-:W-:-:S05]  /*0400*/  IMAD.WIDE R2, R7, 0x4, R2 ;  /* 0x0000000407027825 */ /* 0x001fca00078e0202 */
[----:B-1----:R-:W-:Y:S01]  /*0410*/  STG.E.64 desc[UR6][R2.64], R4 ;  /* 0x0000000402007986 */ /* 0x002fe2000c101b06 */
[----:B------:R-:W-:Y:S05]  /*0420*/  EXIT ;  /* 0x000000000000794d */ /* 0x000fea0003800000 */
.L_x_0:
[----:B------:R-:W-:-:S00]  /*0430*/  BRA `(.L_x_0) ;  /* 0xfffffffc00fc7947 */ /* 0x000fc0000383ffff */
[----:B------:R-:W-:-:S00]  /*0440*/  NOP ;  /* 0x0000000000007918 */ /* 0x000fc00000000000 */
        /* <DEDUP_REMOVED lines=11> */
.L_x_1:


//--------------------- .nv.shared.triton_poi_fused_convolution_0 --------------------------
	.section	.nv.shared.triton_poi_fused_convolution_0,"aw",@nobits
	.sectionflags	@""
	.align	16
	.zero		1024


//--------------------- .nv.constant0.triton_poi_fused_convolution_0 --------------------------
	.section	.nv.constant0.triton_poi_fused_convolution_0,"a",@progbits
	.sectionflags	@""
	.align	4
.nv.constant0.triton_poi_fused_convolution_0:
	.zero		552
